//
// Generated by NVIDIA NVVM Compiler
//
// Compiler Build ID: CL-36424714
// Cuda compilation tools, release 13.0, V13.0.88
// Based on NVVM 20.0.0
//

.version 9.0
.target sm_100
.address_size 64

	// .globl	_Z10testkernelif
.extern .func  (.param .b32 func_retval0) vprintf
(
	.param .b64 vprintf_param_0,
	.param .b64 vprintf_param_1
)
;
.global .align 1 .b8 $str[13] = {84, 101, 115, 116, 58, 32, 37, 100, 32, 37, 102, 10};

.visible .entry _Z10testkernelif(
	.param .u32 _Z10testkernelif_param_0,
	.param .f32 _Z10testkernelif_param_1
)
{
	.local .align 16 .b8 	__local_depot0[16];
	.reg .b64 	%SP;
	.reg .b64 	%SPL;
	.reg .b32 	%r<4>;
	.reg .b32 	%f<2>;
	.reg .b64 	%rd<5>;
	.reg .b64 	%fd<2>;

	mov.u64 	%SPL, __local_depot0;
	cvta.local.u64 	%SP, %SPL;
	ld.param.u32 	%r1, [_Z10testkernelif_param_0];
	ld.param.f32 	%f1, [_Z10testkernelif_param_1];
	add.u64 	%rd1, %SP, 0;
	add.u64 	%rd2, %SPL, 0;
	cvt.f64.f32 	%fd1, %f1;
	st.local.u32 	[%rd2], %r1;
	st.local.f64 	[%rd2+8], %fd1;
	mov.u64 	%rd3, $str;
	cvta.global.u64 	%rd4, %rd3;
	{ // callseq 0, 0
	.param .b64 param0;
	st.param.b64 	[param0], %rd4;
	.param .b64 param1;
	st.param.b64 	[param1], %rd1;
	.param .b32 retval0;
	call.uni (retval0), 
	vprintf, 
	(
	param0, 
	param1
	);
	ld.param.b32 	%r2, [retval0];
	} // callseq 0
	ret;

}


// ===== COMPILED SASS (sm_100) =====

	.target	sm_100

	.elftype	@"ET_EXEC"


//--------------------- .note.nv.tkinfo           --------------------------
	.section	.note.nv.tkinfo,"",@"SHT_NOTE"
	.sectionflags	@"SHF_NOTE_NV_TKINFO"
	.tkinfo
        /*0018*/ 	.word	0x00000002
        /*0030*/ 	.string	""
        /*0030*/ 	.string	"ptxas"
        /*0030*/ 	.string	"Cuda compilation tools, release 13.0, V13.0.88"
        /*0030*/ 	.string	"Build cuda_13.0.r13.0/compiler.36424714_0"
        /*0030*/ 	.string	"-arch sm_100 -m 64 "



//--------------------- .note.nv.cuinfo           --------------------------
	.section	.note.nv.cuinfo,"",@"SHT_NOTE"
	.sectionflags	@"SHF_NOTE_NV_CUINFO"
        /*0018*/ 	.short	0x0002
        /*001a*/ 	.short	0x0064
        /*001c*/ 	.short	0x0082
	.zero		2


//--------------------- .nv.info                  --------------------------
	.section	.nv.info,"",@"SHT_CUDA_INFO"
	.align	4


	//----- nvinfo : EIATTR_REGCOUNT
	.align		4
        /*0000*/ 	.byte	0x04, 0x2f
        /*0002*/ 	.short	(.L_2 - .L_1)
	.align		4
.L_1:
        /*0004*/ 	.word	index@(_Z10testkernelif)
        /*0008*/ 	.word	0x00000018


	//----- nvinfo : EIATTR_FRAME_SIZE
	.align		4
.L_2:
        /*000c*/ 	.byte	0x04, 0x11
        /*000e*/ 	.short	(.L_4 - .L_3)
	.align		4
.L_3:
        /*0010*/ 	.word	index@(_Z10testkernelif)
        /*0014*/ 	.word	0x00000010


	//----- nvinfo : EIATTR_MIN_STACK_SIZE
	.align		4
.L_4:
        /*0018*/ 	.byte	0x04, 0x12
        /*001a*/ 	.short	(.L_6 - .L_5)
	.align		4
.L_5:
        /*001c*/ 	.word	index@(_Z10testkernelif)
        /*0020*/ 	.word	0x00000010
.L_6:


//--------------------- .nv.compat                --------------------------
	.section	.nv.compat,"",@"SHT_CUDA_COMPAT_INFO"
	.align	4
        /*0000*/ 	.byte	0x02, 0x09, 0x00, 0x00, 0x02, 0x02, 0x01, 0x00, 0x02, 0x05, 0x05, 0x00, 0x03, 0x07, 0x01, 0x01
        /*0010*/ 	.byte	0x02, 0x03, 0x00, 0x00, 0x02, 0x06, 0x01, 0x00, 0x04, 0x0b, 0x08, 0x00, 0x09, 0x00, 0x00, 0x00
        /*0020*/ 	.byte	0x00, 0x00, 0x00, 0x00


//--------------------- .nv.info._Z10testkernelif --------------------------
	.section	.nv.info._Z10testkernelif,"",@"SHT_CUDA_INFO"
	.sectionflags	@""
	.align	4


	//----- nvinfo : EIATTR_CUDA_API_VERSION
	.align		4
        /*0000*/ 	.byte	0x04, 0x37
        /*0002*/ 	.short	(.L_8 - .L_7)
.L_7:
        /*0004*/ 	.word	0x00000082


	//----- nvinfo : EIATTR_KPARAM_INFO
	.align		4
.L_8:
        /*0008*/ 	.byte	0x04, 0x17
        /*000a*/ 	.short	(.L_10 - .L_9)
.L_9:
        /*000c*/ 	.word	0x00000000
        /*0010*/ 	.short	0x0001
        /*0012*/ 	.short	0x0004
        /*0014*/ 	.byte	0x00, 0xf0, 0x11, 0x00


	//----- nvinfo : EIATTR_KPARAM_INFO
	.align		4
.L_10:
        /*0018*/ 	.byte	0x04, 0x17
        /*001a*/ 	.short	(.L_12 - .L_11)
.L_11:
        /*001c*/ 	.word	0x00000000
        /*0020*/ 	.short	0x0000
        /*0022*/ 	.short	0x0000
        /*0024*/ 	.byte	0x00, 0xf0, 0x11, 0x00


	//----- nvinfo : EIATTR_SPARSE_MMA_MASK
	.align		4
.L_12:
        /*0028*/ 	.byte	0x03, 0x50
        /*002a*/ 	.short	0x0000


	//----- nvinfo : EIATTR_MAXREG_COUNT
	.align		4
        /*002c*/ 	.byte	0x03, 0x1b
        /*002e*/ 	.short	0x00ff


	//----- nvinfo : EIATTR_EXTERNS
	.align		4
        /*0030*/ 	.byte	0x04, 0x0f
        /*0032*/ 	.short	(.L_14 - .L_13)


	//   ....[0]....
	.align		4
.L_13:
        /*0034*/ 	.word	index@(vprintf)


	//----- nvinfo : EIATTR_MERCURY_ISA_VERSION
	.align		4
.L_14:
        /*0038*/ 	.byte	0x03, 0x5f
        /*003a*/ 	.short	0x0101


	//----- nvinfo : EIATTR_VRC_CTA_INIT_COUNT
	.align		4
        /*003c*/ 	.byte	0x02, 0x4a
	.zero		1
	.zero		1


	//----- nvinfo : EIATTR_SYSCALL_OFFSETS
	.align		4
        /*0040*/ 	.byte	0x04, 0x46
        /*0042*/ 	.short	(.L_16 - .L_15)


	//   ....[0]....
.L_15:
        /*0044*/ 	.word	0x00000100


	//----- nvinfo : EIATTR_EXIT_INSTR_OFFSETS
	.align		4
.L_16:
        /*0048*/ 	.byte	0x04, 0x1c
        /*004a*/ 	.short	(.L_18 - .L_17)


	//   ....[0]....
.L_17:
        /*004c*/ 	.word	0x00000110


	//----- nvinfo : EIATTR_CBANK_PARAM_SIZE
	.align		4
.L_18:
        /*0050*/ 	.byte	0x03, 0x19
        /*0052*/ 	.short	0x0008


	//----- nvinfo : EIATTR_PARAM_CBANK
	.align		4
        /*0054*/ 	.byte	0x04, 0x0a
        /*0056*/ 	.short	(.L_20 - .L_19)
	.align		4
.L_19:
        /*0058*/ 	.word	index@(.nv.constant0._Z10testkernelif)
        /*005c*/ 	.short	0x0380
        /*005e*/ 	.short	0x0008


	//----- nvinfo : EIATTR_SW_WAR
	.align		4
.L_20:
        /*0060*/ 	.byte	0x04, 0x36
        /*0062*/ 	.short	(.L_22 - .L_21)
.L_21:
        /*0064*/ 	.word	0x00000008
.L_22:


//--------------------- .nv.callgraph             --------------------------
	.section	.nv.callgraph,"",@"SHT_CUDA_CALLGRAPH"
	.align	4
	.sectionentsize	8
	.align		4
        /*0000*/ 	.word	0x00000000
	.align		4
        /*0004*/ 	.word	0xffffffff
	.align		4
        /*0008*/ 	.word	index@(_Z10testkernelif)
	.align		4
        /*000c*/ 	.word	index@(vprintf)
	.align		4
        /*0010*/ 	.word	0x00000000
	.align		4
        /*0014*/ 	.word	0xfffffffe
	.align		4
        /*0018*/ 	.word	0x00000000
	.align		4
        /*001c*/ 	.word	0xfffffffd
	.align		4
        /*0020*/ 	.word	0x00000000
	.align		4
        /*0024*/ 	.word	0xfffffffc


//--------------------- .nv.constant4             --------------------------
	.section	.nv.constant4,"a",@progbits
	.align	8
	.align		8
.nv.constant4:
        /*0000*/ 	.dword	vprintf
	.align		8
        /*0008*/ 	.dword	$str


//--------------------- .text._Z10testkernelif    --------------------------
	.section	.text._Z10testkernelif,"ax",@progbits
	.align	128
        .global         _Z10testkernelif
        .type           _Z10testkernelif,@function
        .size           _Z10testkernelif,(.L_x_2 - _Z10testkernelif)
        .other          _Z10testkernelif,@"STO_CUDA_ENTRY STV_DEFAULT"
_Z10testkernelif:
.text._Z10testkernelif:
[----:B------:R-:W0:Y:S08]  /*0000*/  LDC R1, c[0x0][0x37c] ;  /* 0x0000df00ff017b82 */ /* 0x000e300000000800 */
[----:B------:R-:W1:Y:S01]  /*0010*/  LDC.64 R10, c[0x0][0x380] ;  /* 0x0000e000ff0a7b82 */ /* 0x000e620000000a00 */
[----:B0-----:R-:W-:Y:S01]  /*0020*/  VIADD R1, R1, 0xfffffff0 ;  /* 0xfffffff001017836 */ /* 0x001fe20000000000 */
[----:B------:R-:W-:Y:S01]  /*0030*/  MOV R0, 0x0 ;  /* 0x0000000000007802 */ /* 0x000fe20000000f00 */
[----:B------:R-:W0:Y:S01]  /*0040*/  LDCU UR4, c[0x0][0x2f8] ;  /* 0x00005f00ff0477ac */ /* 0x000e220008000800 */
[----:B------:R-:W2:Y:S04]  /*0050*/  LDCU.64 UR6, c[0x4][0x8] ;  /* 0x01000100ff0677ac */ /* 0x000ea80008000a00 */
[----:B------:R3:W4:Y:S01]  /*0060*/  LDC.64 R8, c[0x4][R0] ;  /* 0x0100000000087b82 */ /* 0x0007220000000a00 */
[----:B------:R-:W5:Y:S01]  /*0070*/  LDCU UR5, c[0x0][0x2fc] ;  /* 0x00005f80ff0577ac */ /* 0x000f620008000800 */
[----:B0-----:R-:W-:Y:S01]  /*0080*/  IADD3 R6, P0, PT, R1, UR4, RZ ;  /* 0x0000000401067c10 */ /* 0x001fe2000ff1e0ff */
[----:B-1----:R-:W0:Y:S01]  /*0090*/  F2F.F64.F32 R2, R11 ;  /* 0x0000000b00027310 */ /* 0x002e220000201800 */
[----:B------:R3:W-:Y:S01]  /*00a0*/  STL [R1], R10 ;  /* 0x0000000a01007387 */ /* 0x0007e20000100800 */
[----:B--2---:R-:W-:Y:S01]  /*00b0*/  IMAD.U32 R4, RZ, RZ, UR6 ;  /* 0x00000006ff047e24 */ /* 0x004fe2000f8e00ff */
[----:B------:R-:W-:Y:S01]  /*00c0*/  MOV R5, UR7 ;  /* 0x0000000700057c02 */ /* 0x000fe20008000f00 */
[----:B-----5:R-:W-:Y:S01]  /*00d0*/  IMAD.X R7, RZ, RZ, UR5, P0 ;  /* 0x00000005ff077e24 */ /* 0x020fe200080e06ff */
[----:B0-----:R3:W-:Y:S07]  /*00e0*/  STL.64 [R1+0x8], R2 ;  /* 0x0000080201007387 */ /* 0x0017ee0000100a00 */
[----:B------:R-:W-:-:S07]  /*00f0*/  LEPC R20, `(.L_x_0) ;  /* 0x000000001014794e */ /* 0x000fce0000000000 */
[----:B---34-:R-:W-:Y:S05]  /*0100*/  CALL.ABS.NOINC R8 ;  /* 0x0000000008007343 */ /* 0x018fea0003c00000 */
.L_x_0:
[----:B------:R-:W-:Y:S05]  /*0110*/  EXIT ;  /* 0x000000000000794d */ /* 0x000fea0003800000 */
.L_x_1:
[----:B------:R-:W-:-:S00]  /*0120*/  BRA `(.L_x_1) ;  /* 0xfffffffc00fc7947 */ /* 0x000fc0000383ffff */
[----:B------:R-:W-:-:S00]  /*0130*/  NOP ;  /* 0x0000000000007918 */ /* 0x000fc00000000000 */
        /* <DEDUP_REMOVED lines=12> */
.L_x_2:


//--------------------- .nv.global.init           --------------------------
	.section	.nv.global.init,"aw",@progbits
.nv.global.init:
	.type		$str,@object
	.size		$str,(.L_0 - $str)
$str:
        /*0000*/ 	.byte	0x54, 0x65, 0x73, 0x74, 0x3a, 0x20, 0x25, 0x64, 0x20, 0x25, 0x66, 0x0a, 0x00
.L_0:


//--------------------- .nv.shared.reserved.0     --------------------------
	.section	.nv.shared.reserved.0,"aw",@nobits
	.weak		__nv_reservedSMEM_offset_0_alias
	.size		__nv_reservedSMEM_offset_0_alias, 0, 64
	.other		__nv_reservedSMEM_offset_0_alias,@"STO_CUDA_RESERVED_SHARED STV_DEFAULT"
__nv_reservedSMEM_offset_0_alias:
	.zero		0
	.zero		64


//--------------------- .nv.constant0._Z10testkernelif --------------------------
	.section	.nv.constant0._Z10testkernelif,"a",@progbits
	.sectionflags	@""
	.align	4
.nv.constant0._Z10testkernelif:
	.zero		904


//--------------------- SYMBOLS --------------------------

	.type		.nv.reservedSmem.offset0,@object
	.size		.nv.reservedSmem.offset0,0x4
	.type		vprintf,@function
